	.headerflags	@"EF_CUDA_TEXMODE_UNIFIED EF_CUDA_64BIT_ADDRESS EF_CUDA_ACCELERATORS EF_CUDA_SM90 EF_CUDA_VIRTUAL_SM(EF_CUDA_SM90)"
	.elftype	@"ET_EXEC"


//--------------------- .nv.info                  --------------------------
	.section	.nv.info,"",@"SHT_CUDA_INFO"
	.align	4


	//----- nvinfo : EIATTR_REGCOUNT
	.align		4
        /*0000*/ 	.byte	0x04, 0x2f
        /*0002*/ 	.short	(.L_1 - .L_0)
	.align		4
.L_0:
        /*0004*/ 	.word	index@(triton_poi_fused_mul_3)
        /*0008*/ 	.word	0x00000010


	//----- nvinfo : EIATTR_MIN_STACK_SIZE
	.align		4
.L_1:
        /*000c*/ 	.byte	0x04, 0x12
        /*000e*/ 	.short	(.L_3 - .L_2)
	.align		4
.L_2:
        /*0010*/ 	.word	index@(triton_poi_fused_mul_3)
        /*0014*/ 	.word	0x00000000


	//----- nvinfo : EIATTR_FRAME_SIZE
	.align		4
.L_3:
        /*0018*/ 	.byte	0x04, 0x11
        /*001a*/ 	.short	(.L_5 - .L_4)
	.align		4
.L_4:
        /*001c*/ 	.word	index@(triton_poi_fused_mul_3)
        /*0020*/ 	.word	0x00000000


	//----- nvinfo : EIATTR_MIN_STACK_SIZE
	.align		4
.L_5:
        /*0024*/ 	.byte	0x04, 0x12
        /*0026*/ 	.short	(.L_7 - .L_6)
	.align		4
.L_6:
        /*0028*/ 	.word	index@(triton_poi_fused_mul_3)
        /*002c*/ 	.word	0x00000000
.L_7:


//--------------------- .nv.info.triton_poi_fused_mul_3 --------------------------
	.section	.nv.info.triton_poi_fused_mul_3,"",@"SHT_CUDA_INFO"
	.sectionflags	@""
	.align	4


	//----- nvinfo : EIATTR_CUDA_API_VERSION
	.align		4
        /*0000*/ 	.byte	0x04, 0x37
        /*0002*/ 	.short	(.L_9 - .L_8)
.L_8:
        /*0004*/ 	.word	0x0000007c


	//----- nvinfo : EIATTR_KPARAM_INFO
	.align		4
.L_9:
        /*0008*/ 	.byte	0x04, 0x17
        /*000a*/ 	.short	(.L_11 - .L_10)
.L_10:
        /*000c*/ 	.word	0x00000000
        /*0010*/ 	.short	0x0004
        /*0012*/ 	.short	0x001c
        /*0014*/ 	.byte	0x00, 0xf0, 0x11, 0x00


	//----- nvinfo : EIATTR_KPARAM_INFO
	.align		4
.L_11:
        /*0018*/ 	.byte	0x04, 0x17
        /*001a*/ 	.short	(.L_13 - .L_12)
.L_12:
        /*001c*/ 	.word	0x00000000
        /*0020*/ 	.short	0x0003
        /*0022*/ 	.short	0x0018
        /*0024*/ 	.byte	0x00, 0xf0, 0x11, 0x00


	//----- nvinfo : EIATTR_KPARAM_INFO
	.align		4
.L_13:
        /*0028*/ 	.byte	0x04, 0x17
        /*002a*/ 	.short	(.L_15 - .L_14)
.L_14:
        /*002c*/ 	.word	0x00000000
        /*0030*/ 	.short	0x0002
        /*0032*/ 	.short	0x0010
        /*0034*/ 	.byte	0x00, 0xf4, 0x21, 0x00


	//----- nvinfo : EIATTR_KPARAM_INFO
	.align		4
.L_15:
        /*0038*/ 	.byte	0x04, 0x17
        /*003a*/ 	.short	(.L_17 - .L_16)
.L_16:
        /*003c*/ 	.word	0x00000000
        /*0040*/ 	.short	0x0001
        /*0042*/ 	.short	0x0008
        /*0044*/ 	.byte	0x00, 0xf4, 0x21, 0x00


	//----- nvinfo : EIATTR_KPARAM_INFO
	.align		4
.L_17:
        /*0048*/ 	.byte	0x04, 0x17
        /*004a*/ 	.short	(.L_19 - .L_18)
.L_18:
        /*004c*/ 	.word	0x00000000
        /*0050*/ 	.short	0x0000
        /*0052*/ 	.short	0x0000
        /*0054*/ 	.byte	0x00, 0xf4, 0x21, 0x00


	//----- nvinfo : EIATTR_SPARSE_MMA_MASK
	.align		4
.L_19:
        /*0058*/ 	.byte	0x03, 0x50
        /*005a*/ 	.short	0x0000


	//----- nvinfo : EIATTR_MAXREG_COUNT
	.align		4
        /*005c*/ 	.byte	0x03, 0x1b
        /*005e*/ 	.short	0x00ff


	//----- nvinfo : EIATTR_EXIT_INSTR_OFFSETS
	.align		4
        /*0060*/ 	.byte	0x04, 0x1c
        /*0062*/ 	.short	(.L_21 - .L_20)


	//   ....[0]....
.L_20:
        /*0064*/ 	.word	0x00000340


	//   ....[1]....
        /*0068*/ 	.word	0x000003a0


	//----- nvinfo : EIATTR_REQNTID
	.align		4
.L_21:
        /*006c*/ 	.byte	0x04, 0x10
        /*006e*/ 	.short	(.L_23 - .L_22)
.L_22:
        /*0070*/ 	.word	0x00000020
        /*0074*/ 	.word	0x00000001
        /*0078*/ 	.word	0x00000001


	//----- nvinfo : EIATTR_CBANK_PARAM_SIZE
	.align		4
.L_23:
        /*007c*/ 	.byte	0x03, 0x19
        /*007e*/ 	.short	0x0020


	//----- nvinfo : EIATTR_PARAM_CBANK
	.align		4
        /*0080*/ 	.byte	0x04, 0x0a
        /*0082*/ 	.short	(.L_25 - .L_24)
	.align		4
.L_24:
        /*0084*/ 	.word	index@(.nv.constant0.triton_poi_fused_mul_3)
        /*0088*/ 	.short	0x0210
        /*008a*/ 	.short	0x0020


	//----- nvinfo : EIATTR_SW_WAR
	.align		4
.L_25:
        /*008c*/ 	.byte	0x04, 0x36
        /*008e*/ 	.short	(.L_27 - .L_26)
.L_26:
        /*0090*/ 	.word	0x00000008
.L_27:


//--------------------- .nv.callgraph             --------------------------
	.section	.nv.callgraph,"",@"SHT_CUDA_CALLGRAPH"
	.align	4
	.sectionentsize	8
	.align		4
        /*0000*/ 	.word	0x00000000
	.align		4
        /*0004*/ 	.word	0xffffffff
	.align		4
        /*0008*/ 	.word	0x00000000
	.align		4
        /*000c*/ 	.word	0xfffffffe
	.align		4
        /*0010*/ 	.word	0x00000000
	.align		4
        /*0014*/ 	.word	0xfffffffd
	.align		4
        /*0018*/ 	.word	0x00000000
	.align		4
        /*001c*/ 	.word	0xfffffffc


//--------------------- .text.triton_poi_fused_mul_3 --------------------------
	.section	.text.triton_poi_fused_mul_3,"ax",@progbits
	.sectionflags	@"SHF_BARRIERS=1"
	.align	128
        .global         triton_poi_fused_mul_3
        .type           triton_poi_fused_mul_3,@function
        .size           triton_poi_fused_mul_3,(.L_x_1 - triton_poi_fused_mul_3)
        .other          triton_poi_fused_mul_3,@"STO_CUDA_ENTRY STV_DEFAULT"
triton_poi_fused_mul_3:
.text.triton_poi_fused_mul_3:
[----:B------:R-:W0:Y:S02]  /*0000*/  LDC R1, c[0x0][0x28] ;  /* 0x00000a00ff017b82 */ /* 0x000e240000000800 */
[----:B------:R-:W1:Y:S01]  /*0010*/  S2R R0, SR_CTAID.Y ;  /* 0x0000000000007919 */ /* 0x000e620000002600 */
[----:B------:R-:W2:Y:S01]  /*0020*/  LDC.64 R4, c[0x0][0x218] ;  /* 0x00008600ff047b82 */ /* 0x000ea20000000a00 */
[----:B------:R-:W-:Y:S01]  /*0030*/  ULDC.64 UR6, c[0x0][0x208] ;  /* 0x0000820000067ab9 */ /* 0x000fe20000000a00 */
[----:B------:R-:W3:Y:S01]  /*0040*/  S2R R13, SR_TID.X ;  /* 0x00000000000d7919 */ /* 0x000ee20000002100 */
[----:B------:R-:W4:Y:S05]  /*0050*/  S2R R8, SR_CTAID.X ;  /* 0x0000000000087919 */ /* 0x000f2a0000002500 */
[----:B------:R-:W5:Y:S01]  /*0060*/  LDC.64 R2, c[0x0][0x210] ;  /* 0x00008400ff027b82 */ /* 0x000f620000000a00 */
[----:B-1----:R-:W-:Y:S01]  /*0070*/  IMAD.SHL.U32 R0, R0, 0x8, RZ ;  /* 0x0000000800007824 */ /* 0x002fe200078e00ff */
[----:B---3--:R-:W-:-:S04]  /*0080*/  SHF.R.U32.HI R9, RZ, 0x3, R13 ;  /* 0x00000003ff097819 */ /* 0x008fc8000001160d */
[----:B------:R-:W-:Y:S01]  /*0090*/  LOP3.LUT R6, R0, 0x7, R13, 0xf8, !PT ;  /* 0x0000000700067812 */ /* 0x000fe200078ef80d */
[----:B----4-:R-:W-:Y:S01]  /*00a0*/  IMAD.SHL.U32 R8, R8, 0x4, RZ ;  /* 0x0000000408087824 */ /* 0x010fe200078e00ff */
[----:B------:R-:W-:Y:S02]  /*00b0*/  SGXT.U32 R9, R9, 0x2 ;  /* 0x000000020909781a */ /* 0x000fe40000000000 */
[----:B------:R-:W-:Y:S02]  /*00c0*/  SHF.R.S32.HI R7, RZ, 0x1f, R6 ;  /* 0x0000001fff077819 */ /* 0x000fe40000011406 */
[----:B------:R-:W-:Y:S02]  /*00d0*/  ISETP.GE.AND P1, PT, R6, 0x10, PT ;  /* 0x000000100600780c */ /* 0x000fe40003f26270 */
[----:B------:R-:W-:Y:S02]  /*00e0*/  LEA.HI R10, R7, R6, RZ, 0x2 ;  /* 0x00000006070a7211 */ /* 0x000fe400078f10ff */
[----:B------:R-:W-:-:S02]  /*00f0*/  LOP3.LUT R7, R8, R9, RZ, 0xfc, !PT ;  /* 0x0000000908077212 */ /* 0x000fc400078efcff */
[C---:B------:R-:W-:Y:S01]  /*0100*/  LOP3.LUT R11, R10.reuse, 0xfffffffc, RZ, 0xc0, !PT ;  /* 0xfffffffc0a0b7812 */ /* 0x040fe200078ec0ff */
[----:B------:R-:W-:Y:S01]  /*0110*/  IMAD.SHL.U32 R10, R10, 0x4, RZ ;  /* 0x000000040a0a7824 */ /* 0x000fe200078e00ff */
[----:B------:R-:W-:-:S03]  /*0120*/  ISETP.GE.AND P0, PT, R7, 0x4, PT ;  /* 0x000000040700780c */ /* 0x000fc60003f06270 */
[----:B------:R-:W-:Y:S01]  /*0130*/  IMAD.IADD R11, R6, 0x1, -R11 ;  /* 0x00000001060b7824 */ /* 0x000fe200078e0a0b */
[----:B------:R-:W-:Y:S02]  /*0140*/  LOP3.LUT R10, R10, 0xfffffff0, RZ, 0xc0, !PT ;  /* 0xfffffff00a0a7812 */ /* 0x000fe400078ec0ff */
[----:B------:R-:W-:Y:S01]  /*0150*/  ISETP.LT.AND P0, PT, R6, 0x10, !P0 ;  /* 0x000000100600780c */ /* 0x000fe20004701270 */
[----:B------:R-:W-:Y:S02]  /*0160*/  IMAD R7, R7, 0x4, R11 ;  /* 0x0000000407077824 */ /* 0x000fe400078e020b */
[----:B--2---:R-:W-:-:S04]  /*0170*/  IMAD.WIDE R4, R11, 0x4, R4 ;  /* 0x000000040b047825 */ /* 0x004fc800078e0204 */
[----:B------:R-:W-:Y:S02]  /*0180*/  IMAD.IADD R7, R7, 0x1, R10 ;  /* 0x0000000107077824 */ /* 0x000fe400078e020a */
[----:B------:R-:W-:Y:S02]  /*0190*/  IMAD.MOV.U32 R11, RZ, RZ, RZ ;  /* 0x000000ffff0b7224 */ /* 0x000fe400078e00ff */
[----:B------:R-:W-:Y:S02]  /*01a0*/  IMAD.MOV.U32 R6, RZ, RZ, RZ ;  /* 0x000000ffff067224 */ /* 0x000fe400078e00ff */
[----:B-----5:R-:W-:Y:S02]  /*01b0*/  IMAD.WIDE R2, R7, 0x4, R2 ;  /* 0x0000000407027825 */ /* 0x020fe400078e0202 */
[----:B------:R-:W2:Y:S04]  /*01c0*/  @!P1 LDG.E.EL R11, desc[UR6][R4.64] ;  /* 0x00000006040b9981 */ /* 0x000ea8000c2e1900 */
[----:B------:R1:W2:Y:S01]  /*01d0*/  @P0 LDG.E.EL R6, desc[UR6][R2.64] ;  /* 0x0000000602060981 */ /* 0x0002a2000c2e1900 */
[----:B------:R-:W3:Y:S01]  /*01e0*/  S2UR UR5, SR_CgaCtaId ;  /* 0x00000000000579c3 */ /* 0x000ee20000008800 */
[----:B------:R-:W-:Y:S01]  /*01f0*/  IMAD.SHL.U32 R7, R13, 0x4, RZ ;  /* 0x000000040d077824 */ /* 0x000fe200078e00ff */
[----:B------:R-:W-:Y:S01]  /*0200*/  UMOV UR4, 0x400 ;  /* 0x0000040000047882 */ /* 0x000fe20000000000 */
[----:B------:R-:W-:-:S02]  /*0210*/  SHF.R.U32.HI R12, RZ, 0x2, R13 ;  /* 0x00000002ff0c7819 */ /* 0x000fc4000001160d */
[----:B------:R-:W-:Y:S02]  /*0220*/  LOP3.LUT R8, R8, 0x3, R13, 0xf8, !PT ;  /* 0x0000000308087812 */ /* 0x000fe400078ef80d */
[----:B------:R-:W-:Y:S02]  /*0230*/  LOP3.LUT R10, R7, 0x1c, RZ, 0xc0, !PT ;  /* 0x0000001c070a7812 */ /* 0x000fe400078ec0ff */
[----:B------:R-:W-:Y:S02]  /*0240*/  SGXT.U32 R7, R12, 0x3 ;  /* 0x000000030c07781a */ /* 0x000fe40000000000 */
[----:B------:R-:W-:Y:S02]  /*0250*/  LOP3.LUT R9, R10, R9, RZ, 0xfc, !PT ;  /* 0x000000090a097212 */ /* 0x000fe400078efcff */
[----:B------:R-:W-:Y:S02]  /*0260*/  LOP3.LUT R7, R0, R7, RZ, 0xfc, !PT ;  /* 0x0000000700077212 */ /* 0x000fe400078efcff */
[----:B------:R-:W-:-:S02]  /*0270*/  ISETP.GE.AND P0, PT, R8, 0x4, PT ;  /* 0x000000040800780c */ /* 0x000fc40003f06270 */
[----:B-1----:R-:W-:Y:S02]  /*0280*/  LOP3.LUT R2, R13, 0x1c, RZ, 0xc0, !PT ;  /* 0x0000001c0d027812 */ /* 0x002fe400078ec0ff */
[----:B------:R-:W-:Y:S02]  /*0290*/  ISETP.LT.AND P0, PT, R7, 0x10, !P0 ;  /* 0x000000100700780c */ /* 0x000fe40004701270 */
[----:B------:R-:W-:Y:S01]  /*02a0*/  LOP3.LUT R0, R13, 0x1f, RZ, 0xc0, !PT ;  /* 0x0000001f0d007812 */ /* 0x000fe200078ec0ff */
[----:B---3--:R-:W-:-:S06]  /*02b0*/  UPRMT UR4, UR5, 0x654, UR4 ;  /* 0x0000065405047896 */ /* 0x008fcc0008000004 */
[----:B------:R-:W-:Y:S02]  /*02c0*/  VIADD R10, R10, UR4 ;  /* 0x000000040a0a7c36 */ /* 0x000fe40008000000 */
[----:B------:R-:W-:Y:S02]  /*02d0*/  VIADD R3, R2, UR4 ;  /* 0x0000000402037c36 */ /* 0x000fe40008000000 */
[----:B------:R-:W-:Y:S02]  /*02e0*/  IMAD R9, R9, 0x4, R10 ;  /* 0x0000000409097824 */ /* 0x000fe400078e020a */
[----:B------:R-:W-:Y:S02]  /*02f0*/  IMAD R0, R0, 0x4, R3 ;  /* 0x0000000400007824 */ /* 0x000fe400078e0203 */
[----:B--2---:R-:W-:-:S04]  /*0300*/  FADD R6, R11, R6 ;  /* 0x000000060b067221 */ /* 0x004fc80000000000 */
[----:B------:R-:W-:-:S05]  /*0310*/  FMUL R6, R6, 0.70710676908493041992 ;  /* 0x3f3504f306067820 */ /* 0x000fca0000400000 */
[----:B------:R1:W-:Y:S01]  /*0320*/  STS [R9], R6 ;  /* 0x0000000609007388 */ /* 0x0003e20000000800 */
[----:B------:R-:W-:Y:S06]  /*0330*/  BAR.SYNC.DEFER_BLOCKING 0x0 ;  /* 0x0000000000007b1d */ /* 0x000fec0000010000 */
[----:B-1----:R-:W-:Y:S05]  /*0340*/  @!P0 EXIT ;  /* 0x000000000000894d */ /* 0x002fea0003800000 */
[----:B------:R-:W0:Y:S01]  /*0350*/  LDS R5, [R0] ;  /* 0x0000000000057984 */ /* 0x000e220000000800 */
[----:B------:R-:W1:Y:S01]  /*0360*/  LDC.64 R2, c[0x0][0x220] ;  /* 0x00008800ff027b82 */ /* 0x000e620000000a00 */
[----:B------:R-:W-:-:S04]  /*0370*/  IMAD R7, R7, 0x4, R8 ;  /* 0x0000000407077824 */ /* 0x000fc800078e0208 */
[----:B-1----:R-:W-:-:S05]  /*0380*/  IMAD.WIDE R2, R7, 0x4, R2 ;  /* 0x0000000407027825 */ /* 0x002fca00078e0202 */
[----:B0-----:R-:W-:Y:S01]  /*0390*/  STG.E desc[UR6][R2.64], R5 ;  /* 0x0000000502007986 */ /* 0x001fe2000c101906 */
[----:B------:R-:W-:Y:S05]  /*03a0*/  EXIT ;  /* 0x000000000000794d */ /* 0x000fea0003800000 */
.L_x_0:
[----:B------:R-:W-:-:S00]  /*03b0*/  BRA `(.L_x_0) ;  /* 0xfffffffc00fc7947 */ /* 0x000fc0000383ffff */
[----:B------:R-:W-:-:S00]  /*03c0*/  NOP ;  /* 0x0000000000007918 */ /* 0x000fc00000000000 */
        /* <DEDUP_REMOVED lines=11> */
.L_x_1:


//--------------------- .nv.shared.triton_poi_fused_mul_3 --------------------------
	.section	.nv.shared.triton_poi_fused_mul_3,"aw",@nobits
	.sectionflags	@""
	.align	16
	.zero		1024


//--------------------- .nv.constant0.triton_poi_fused_mul_3 --------------------------
	.section	.nv.constant0.triton_poi_fused_mul_3,"a",@progbits
	.sectionflags	@""
	.align	4
.nv.constant0.triton_poi_fused_mul_3:
	.zero		560
